	.headerflags	@"EF_CUDA_TEXMODE_UNIFIED EF_CUDA_64BIT_ADDRESS EF_CUDA_ACCELERATORS EF_CUDA_SM90 EF_CUDA_VIRTUAL_SM(EF_CUDA_SM90)"
	.elftype	@"ET_EXEC"


//--------------------- .nv.info                  --------------------------
	.section	.nv.info,"",@"SHT_CUDA_INFO"
	.align	4


	//----- nvinfo : EIATTR_REGCOUNT
	.align		4
        /*0000*/ 	.byte	0x04, 0x2f
        /*0002*/ 	.short	(.L_1 - .L_0)
	.align		4
.L_0:
        /*0004*/ 	.word	index@(triton_poi_fused_cat_38)
        /*0008*/ 	.word	0x0000001e


	//----- nvinfo : EIATTR_MIN_STACK_SIZE
	.align		4
.L_1:
        /*000c*/ 	.byte	0x04, 0x12
        /*000e*/ 	.short	(.L_3 - .L_2)
	.align		4
.L_2:
        /*0010*/ 	.word	index@(triton_poi_fused_cat_38)
        /*0014*/ 	.word	0x00000000


	//----- nvinfo : EIATTR_FRAME_SIZE
	.align		4
.L_3:
        /*0018*/ 	.byte	0x04, 0x11
        /*001a*/ 	.short	(.L_5 - .L_4)
	.align		4
.L_4:
        /*001c*/ 	.word	index@(triton_poi_fused_cat_38)
        /*0020*/ 	.word	0x00000000


	//----- nvinfo : EIATTR_MIN_STACK_SIZE
	.align		4
.L_5:
        /*0024*/ 	.byte	0x04, 0x12
        /*0026*/ 	.short	(.L_7 - .L_6)
	.align		4
.L_6:
        /*0028*/ 	.word	index@(triton_poi_fused_cat_38)
        /*002c*/ 	.word	0x00000000
.L_7:


//--------------------- .nv.info.triton_poi_fused_cat_38 --------------------------
	.section	.nv.info.triton_poi_fused_cat_38,"",@"SHT_CUDA_INFO"
	.sectionflags	@""
	.align	4


	//----- nvinfo : EIATTR_CUDA_API_VERSION
	.align		4
        /*0000*/ 	.byte	0x04, 0x37
        /*0002*/ 	.short	(.L_9 - .L_8)
.L_8:
        /*0004*/ 	.word	0x0000007c


	//----- nvinfo : EIATTR_KPARAM_INFO
	.align		4
.L_9:
        /*0008*/ 	.byte	0x04, 0x17
        /*000a*/ 	.short	(.L_11 - .L_10)
.L_10:
        /*000c*/ 	.word	0x00000000
        /*0010*/ 	.short	0x0009
        /*0012*/ 	.short	0x0048
        /*0014*/ 	.byte	0x00, 0xf0, 0x11, 0x00


	//----- nvinfo : EIATTR_KPARAM_INFO
	.align		4
.L_11:
        /*0018*/ 	.byte	0x04, 0x17
        /*001a*/ 	.short	(.L_13 - .L_12)
.L_12:
        /*001c*/ 	.word	0x00000000
        /*0020*/ 	.short	0x0008
        /*0022*/ 	.short	0x0040
        /*0024*/ 	.byte	0x00, 0xf4, 0x21, 0x00


	//----- nvinfo : EIATTR_KPARAM_INFO
	.align		4
.L_13:
        /*0028*/ 	.byte	0x04, 0x17
        /*002a*/ 	.short	(.L_15 - .L_14)
.L_14:
        /*002c*/ 	.word	0x00000000
        /*0030*/ 	.short	0x0007
        /*0032*/ 	.short	0x0038
        /*0034*/ 	.byte	0x00, 0xf4, 0x21, 0x00


	//----- nvinfo : EIATTR_KPARAM_INFO
	.align		4
.L_15:
        /*0038*/ 	.byte	0x04, 0x17
        /*003a*/ 	.short	(.L_17 - .L_16)
.L_16:
        /*003c*/ 	.word	0x00000000
        /*0040*/ 	.short	0x0006
        /*0042*/ 	.short	0x0030
        /*0044*/ 	.byte	0x00, 0xf4, 0x21, 0x00


	//----- nvinfo : EIATTR_KPARAM_INFO
	.align		4
.L_17:
        /*0048*/ 	.byte	0x04, 0x17
        /*004a*/ 	.short	(.L_19 - .L_18)
.L_18:
        /*004c*/ 	.word	0x00000000
        /*0050*/ 	.short	0x0005
        /*0052*/ 	.short	0x0028
        /*0054*/ 	.byte	0x00, 0xf4, 0x21, 0x00


	//----- nvinfo : EIATTR_KPARAM_INFO
	.align		4
.L_19:
        /*0058*/ 	.byte	0x04, 0x17
        /*005a*/ 	.short	(.L_21 - .L_20)
.L_20:
        /*005c*/ 	.word	0x00000000
        /*0060*/ 	.short	0x0004
        /*0062*/ 	.short	0x0020
        /*0064*/ 	.byte	0x00, 0xf4, 0x21, 0x00


	//----- nvinfo : EIATTR_KPARAM_INFO
	.align		4
.L_21:
        /*0068*/ 	.byte	0x04, 0x17
        /*006a*/ 	.short	(.L_23 - .L_22)
.L_22:
        /*006c*/ 	.word	0x00000000
        /*0070*/ 	.short	0x0003
        /*0072*/ 	.short	0x0018
        /*0074*/ 	.byte	0x00, 0xf4, 0x21, 0x00


	//----- nvinfo : EIATTR_KPARAM_INFO
	.align		4
.L_23:
        /*0078*/ 	.byte	0x04, 0x17
        /*007a*/ 	.short	(.L_25 - .L_24)
.L_24:
        /*007c*/ 	.word	0x00000000
        /*0080*/ 	.short	0x0002
        /*0082*/ 	.short	0x0010
        /*0084*/ 	.byte	0x00, 0xf4, 0x21, 0x00


	//----- nvinfo : EIATTR_KPARAM_INFO
	.align		4
.L_25:
        /*0088*/ 	.byte	0x04, 0x17
        /*008a*/ 	.short	(.L_27 - .L_26)
.L_26:
        /*008c*/ 	.word	0x00000000
        /*0090*/ 	.short	0x0001
        /*0092*/ 	.short	0x0008
        /*0094*/ 	.byte	0x00, 0xf4, 0x21, 0x00


	//----- nvinfo : EIATTR_KPARAM_INFO
	.align		4
.L_27:
        /*0098*/ 	.byte	0x04, 0x17
        /*009a*/ 	.short	(.L_29 - .L_28)
.L_28:
        /*009c*/ 	.word	0x00000000
        /*00a0*/ 	.short	0x0000
        /*00a2*/ 	.short	0x0000
        /*00a4*/ 	.byte	0x00, 0xf4, 0x21, 0x00


	//----- nvinfo : EIATTR_SPARSE_MMA_MASK
	.align		4
.L_29:
        /*00a8*/ 	.byte	0x03, 0x50
        /*00aa*/ 	.short	0x0000


	//----- nvinfo : EIATTR_MAXREG_COUNT
	.align		4
        /*00ac*/ 	.byte	0x03, 0x1b
        /*00ae*/ 	.short	0x00ff


	//----- nvinfo : EIATTR_EXIT_INSTR_OFFSETS
	.align		4
        /*00b0*/ 	.byte	0x04, 0x1c
        /*00b2*/ 	.short	(.L_31 - .L_30)


	//   ....[0]....
.L_30:
        /*00b4*/ 	.word	0x00000950


	//----- nvinfo : EIATTR_REQNTID
	.align		4
.L_31:
        /*00b8*/ 	.byte	0x04, 0x10
        /*00ba*/ 	.short	(.L_33 - .L_32)
.L_32:
        /*00bc*/ 	.word	0x00000100
        /*00c0*/ 	.word	0x00000001
        /*00c4*/ 	.word	0x00000001


	//----- nvinfo : EIATTR_CBANK_PARAM_SIZE
	.align		4
.L_33:
        /*00c8*/ 	.byte	0x03, 0x19
        /*00ca*/ 	.short	0x004c


	//----- nvinfo : EIATTR_PARAM_CBANK
	.align		4
        /*00cc*/ 	.byte	0x04, 0x0a
        /*00ce*/ 	.short	(.L_35 - .L_34)
	.align		4
.L_34:
        /*00d0*/ 	.word	index@(.nv.constant0.triton_poi_fused_cat_38)
        /*00d4*/ 	.short	0x0210
        /*00d6*/ 	.short	0x004c


	//----- nvinfo : EIATTR_SW_WAR
	.align		4
.L_35:
        /*00d8*/ 	.byte	0x04, 0x36
        /*00da*/ 	.short	(.L_37 - .L_36)
.L_36:
        /*00dc*/ 	.word	0x00000008
.L_37:


//--------------------- .nv.callgraph             --------------------------
	.section	.nv.callgraph,"",@"SHT_CUDA_CALLGRAPH"
	.align	4
	.sectionentsize	8
	.align		4
        /*0000*/ 	.word	0x00000000
	.align		4
        /*0004*/ 	.word	0xffffffff
	.align		4
        /*0008*/ 	.word	0x00000000
	.align		4
        /*000c*/ 	.word	0xfffffffe
	.align		4
        /*0010*/ 	.word	0x00000000
	.align		4
        /*0014*/ 	.word	0xfffffffd
	.align		4
        /*0018*/ 	.word	0x00000000
	.align		4
        /*001c*/ 	.word	0xfffffffc


//--------------------- .text.triton_poi_fused_cat_38 --------------------------
	.section	.text.triton_poi_fused_cat_38,"ax",@progbits
	.align	128
        .global         triton_poi_fused_cat_38
        .type           triton_poi_fused_cat_38,@function
        .size           triton_poi_fused_cat_38,(.L_x_1 - triton_poi_fused_cat_38)
        .other          triton_poi_fused_cat_38,@"STO_CUDA_ENTRY STV_DEFAULT"
triton_poi_fused_cat_38:
.text.triton_poi_fused_cat_38:
[----:B------:R-:W-:Y:S01]  /*0000*/  LDC R1, c[0x0][0x28] ;  /* 0x00000a00ff017b82 */ /* 0x000fe20000000800 */
[----:B------:R-:W1:Y:S07]  /*0010*/  S2R R0, SR_TID.X ;  /* 0x0000000000007919 */ /* 0x000e6e0000002100 */
[----:B------:R-:W2:Y:S01]  /*0020*/  LDC.64 R4, c[0x0][0x218] ;  /* 0x00008600ff047b82 */ /* 0x000ea20000000a00 */
[----:B------:R-:W-:Y:S01]  /*0030*/  CS2R R14, SRZ ;  /* 0x00000000000e7805 */ /* 0x000fe2000001ff00 */
[----:B------:R-:W-:Y:S01]  /*0040*/  ULDC.64 UR4, c[0x0][0x208] ;  /* 0x0000820000047ab9 */ /* 0x000fe20000000a00 */
[----:B------:R-:W3:Y:S05]  /*0050*/  S2R R3, SR_CTAID.X ;  /* 0x0000000000037919 */ /* 0x000eea0000002500 */
[----:B------:R-:W4:Y:S08]  /*0060*/  LDC.64 R8, c[0x0][0x220] ;  /* 0x00008800ff087b82 */ /* 0x000f300000000a00 */
[----:B------:R-:W5:Y:S01]  /*0070*/  LDC.64 R16, c[0x0][0x230] ;  /* 0x00008c00ff107b82 */ /* 0x000f620000000a00 */
[----:B------:R-:W-:Y:S01]  /*0080*/  CS2R R10, SRZ ;  /* 0x00000000000a7805 */ /* 0x000fe2000001ff00 */
[----:B------:R-:W-:Y:S01]  /*0090*/  ULDC.64 UR6, c[0x0][0x228] ;  /* 0x00008a0000067ab9 */ /* 0x000fe20000000a00 */
[----:B-1----:R-:W-:-:S05]  /*00a0*/  IMAD.SHL.U32 R0, R0, 0x2, RZ ;  /* 0x0000000200007824 */ /* 0x002fca00078e00ff */
[----:B------:R-:W-:-:S05]  /*00b0*/  LOP3.LUT R0, R0, 0x1fe, RZ, 0xc0, !PT ;  /* 0x000001fe00007812 */ /* 0x000fca00078ec0ff */
[----:B---3--:R-:W-:-:S05]  /*00c0*/  IMAD R2, R3, 0x200, R0 ;  /* 0x0000020003027824 */ /* 0x008fca00078e0200 */
[----:B------:R-:W-:-:S04]  /*00d0*/  SHF.R.S32.HI R19, RZ, 0x1f, R2 ;  /* 0x0000001fff137819 */ /* 0x000fc80000011402 */
[CC--:B------:R-:W-:Y:S02]  /*00e0*/  LEA.HI R0, R19.reuse, R2.reuse, RZ, 0xc ;  /* 0x0000000213007211 */ /* 0x0c0fe400078f60ff */
[----:B------:R-:W-:Y:S02]  /*00f0*/  LEA.HI R7, R19, R2, RZ, 0x6 ;  /* 0x0000000213077211 */ /* 0x000fe400078f30ff */
[----:B------:R-:W-:Y:S02]  /*0100*/  SHF.R.S32.HI R13, RZ, 0xc, R0 ;  /* 0x0000000cff0d7819 */ /* 0x000fe40000011400 */
[----:B------:R-:W-:Y:S02]  /*0110*/  SHF.R.S32.HI R12, RZ, 0x6, R7 ;  /* 0x00000006ff0c7819 */ /* 0x000fe40000011407 */
[----:B------:R-:W-:-:S04]  /*0120*/  LEA.HI R3, R13, R13, RZ, 0x6 ;  /* 0x0000000d0d037211 */ /* 0x000fc800078f30ff */
[----:B------:R-:W-:Y:S02]  /*0130*/  LOP3.LUT R6, R3, 0xffffffc0, RZ, 0xc0, !PT ;  /* 0xffffffc003067812 */ /* 0x000fe400078ec0ff */
[----:B------:R-:W-:-:S03]  /*0140*/  LEA.HI R3, R12, R12, RZ, 0x6 ;  /* 0x0000000c0c037211 */ /* 0x000fc600078f30ff */
[----:B------:R-:W-:Y:S01]  /*0150*/  IMAD.IADD R13, R13, 0x1, -R6 ;  /* 0x000000010d0d7824 */ /* 0x000fe200078e0a06 */
[----:B------:R-:W-:-:S04]  /*0160*/  LOP3.LUT R3, R3, 0xffffffc0, RZ, 0xc0, !PT ;  /* 0xffffffc003037812 */ /* 0x000fc800078ec0ff */
[----:B------:R-:W-:Y:S01]  /*0170*/  ISETP.GE.AND P0, PT, R13, 0x20, PT ;  /* 0x000000200d00780c */ /* 0x000fe20003f06270 */
[----:B------:R-:W-:Y:S01]  /*0180*/  IMAD.IADD R12, R12, 0x1, -R3 ;  /* 0x000000010c0c7824 */ /* 0x000fe200078e0a03 */
[----:B------:R-:W-:-:S03]  /*0190*/  LOP3.LUT R3, R7, 0xffffffc0, RZ, 0xc0, !PT ;  /* 0xffffffc007037812 */ /* 0x000fc600078ec0ff */
[----:B--2---:R-:W-:Y:S01]  /*01a0*/  IMAD.WIDE R20, R12, 0x8, R4 ;  /* 0x000000080c147825 */ /* 0x004fe200078e0204 */
[----:B------:R-:W-:-:S03]  /*01b0*/  CS2R R4, SRZ ;  /* 0x0000000000047805 */ /* 0x000fc6000001ff00 */
[----:B------:R-:W-:-:S04]  /*01c0*/  IMAD.IADD R3, R2, 0x1, -R3 ;  /* 0x0000000102037824 */ /* 0x000fc800078e0a03 */
[----:B------:R-:W2:Y:S01]  /*01d0*/  @!P0 LDG.E.EL.64 R14, desc[UR4][R20.64] ;  /* 0x00000004140e8981 */ /* 0x000ea2000c2e1b00 */
[----:B------:R-:W-:Y:S01]  /*01e0*/  CS2R R6, SRZ ;  /* 0x0000000000067805 */ /* 0x000fe2000001ff00 */
[----:B----4-:R-:W-:Y:S01]  /*01f0*/  IMAD.WIDE R22, R3, 0x8, R8 ;  /* 0x0000000803167825 */ /* 0x010fe200078e0208 */
[----:B------:R-:W-:-:S04]  /*0200*/  CS2R R8, SRZ ;  /* 0x0000000000087805 */ /* 0x000fc8000001ff00 */
[----:B------:R-:W3:Y:S01]  /*0210*/  @!P0 LDG.E.EL.128 R4, desc[UR4][R22.64] ;  /* 0x0000000416048981 */ /* 0x000ee2000c2e1d00 */
[----:B-----5:R-:W-:-:S05]  /*0220*/  IMAD.WIDE R16, R3, 0x8, R16 ;  /* 0x0000000803107825 */ /* 0x020fca00078e0210 */
[----:B------:R1:W4:Y:S01]  /*0230*/  @!P0 LDG.E.EL.128 R8, desc[UR4][R16.64] ;  /* 0x0000000410088981 */ /* 0x000322000c2e1d00 */
[----:B------:R-:W-:-:S04]  /*0240*/  LEA.HI R19, R19, R2, RZ, 0x12 ;  /* 0x0000000213137211 */ /* 0x000fc800078f90ff */
[----:B------:R-:W-:Y:S02]  /*0250*/  LOP3.LUT R26, R19, 0xfffc0000, RZ, 0xc0, !PT ;  /* 0xfffc0000131a7812 */ /* 0x000fe400078ec0ff */
[----:B--2---:R-:W-:Y:S02]  /*0260*/  SEL R20, R15, RZ, !P0 ;  /* 0x000000ff0f147207 */ /* 0x004fe40004000000 */
[----:B------:R-:W-:Y:S02]  /*0270*/  SEL R18, R14, RZ, !P0 ;  /* 0x000000ff0e127207 */ /* 0x000fe40004000000 */
[----:B------:R-:W-:Y:S02]  /*0280*/  SHF.R.U32.HI R15, RZ, 0x1a, R20 ;  /* 0x0000001aff0f7819 */ /* 0x000fe40000011614 */
[----:B---3--:R-:W-:Y:S02]  /*0290*/  SEL R23, R5, RZ, !P0 ;  /* 0x000000ff05177207 */ /* 0x008fe40004000000 */
[----:B------:R-:W-:-:S02]  /*02a0*/  LOP3.LUT R15, R15, 0x20, RZ, 0xc0, !PT ;  /* 0x000000200f0f7812 */ /* 0x000fc400078ec0ff */
[----:B------:R-:W-:Y:S02]  /*02b0*/  SEL R5, R6, RZ, !P0 ;  /* 0x000000ff06057207 */ /* 0x000fe40004000000 */
[----:B------:R-:W-:Y:S02]  /*02c0*/  IADD3 R24, P1, R15, R18, RZ ;  /* 0x000000120f187210 */ /* 0x000fe40007f3e0ff */
[----:B------:R-:W-:Y:S02]  /*02d0*/  SEL R18, R7, RZ, !P0 ;  /* 0x000000ff07127207 */ /* 0x000fe40004000000 */
[----:B------:R-:W-:Y:S01]  /*02e0*/  SEL R14, R4, RZ, !P0 ;  /* 0x000000ff040e7207 */ /* 0x000fe20004000000 */
[----:B------:R-:W-:Y:S01]  /*02f0*/  IMAD.X R7, RZ, RZ, R20, P1 ;  /* 0x000000ffff077224 */ /* 0x000fe200008e0614 */
[----:B------:R-:W-:Y:S01]  /*0300*/  SHF.R.U32.HI R21, RZ, 0x18, R23 ;  /* 0x00000018ff157819 */ /* 0x000fe20000011617 */
[----:B------:R-:W-:Y:S01]  /*0310*/  IMAD.SHL.U32 R6, R24, 0x80, RZ ;  /* 0x0000008018067824 */ /* 0x000fe200078e00ff */
[----:B-1----:R-:W-:-:S02]  /*0320*/  LEA R17, P1, R5, UR6, 0x2 ;  /* 0x0000000605117c11 */ /* 0x002fc4000f8210ff */
[----:B------:R-:W-:Y:S02]  /*0330*/  LEA R16, P2, R14, UR6, 0x2 ;  /* 0x000000060e107c11 */ /* 0x000fe4000f8410ff */
[----:B------:R-:W-:Y:S02]  /*0340*/  LOP3.LUT R21, R21, 0x80, RZ, 0xc0, !PT ;  /* 0x0000008015157812 */ /* 0x000fe400078ec0ff */
[--C-:B------:R-:W-:Y:S02]  /*0350*/  SHF.R.U32.HI R15, RZ, 0x18, R18.reuse ;  /* 0x00000018ff0f7819 */ /* 0x100fe40000011612 */
[----:B------:R-:W-:Y:S02]  /*0360*/  LEA.HI.X R5, R5, UR7, R18, 0x2, P1 ;  /* 0x0000000705057c11 */ /* 0x000fe400088f1412 */
[----:B----4-:R-:W-:Y:S02]  /*0370*/  SEL R20, R9, RZ, !P0 ;  /* 0x000000ff09147207 */ /* 0x010fe40004000000 */
[----:B------:R-:W-:-:S02]  /*0380*/  SEL R18, R11, RZ, !P0 ;  /* 0x000000ff0b127207 */ /* 0x000fc40004000000 */
[----:B------:R-:W-:Y:S02]  /*0390*/  SHF.L.U64.HI R4, R24, 0x7, R7 ;  /* 0x0000000718047819 */ /* 0x000fe40000010207 */
[----:B------:R-:W-:Y:S02]  /*03a0*/  LEA.HI.X R7, R14, UR7, R23, 0x2, P2 ;  /* 0x000000070e077c11 */ /* 0x000fe400090f1417 */
[----:B------:R-:W-:Y:S02]  /*03b0*/  IADD3 R16, P4, P3, R6, R16, R21 ;  /* 0x0000001006107210 */ /* 0x000fe40007b9e015 */
[----:B------:R-:W-:Y:S02]  /*03c0*/  SEL R23, R8, RZ, !P0 ;  /* 0x000000ff08177207 */ /* 0x000fe40004000000 */
[----:B------:R-:W-:Y:S02]  /*03d0*/  SEL R21, R10, RZ, !P0 ;  /* 0x000000ff0a157207 */ /* 0x000fe40004000000 */
[----:B------:R-:W-:-:S02]  /*03e0*/  SHF.R.U32.HI R11, RZ, 0x18, R20 ;  /* 0x00000018ff0b7819 */ /* 0x000fc40000011614 */
[----:B------:R-:W-:Y:S02]  /*03f0*/  SHF.R.U32.HI R9, RZ, 0x18, R18 ;  /* 0x00000018ff097819 */ /* 0x000fe40000011612 */
[----:B------:R-:W-:Y:S02]  /*0400*/  LOP3.LUT R15, R15, 0x80, RZ, 0xc0, !PT ;  /* 0x000000800f0f7812 */ /* 0x000fe400078ec0ff */
[----:B------:R-:W-:Y:S02]  /*0410*/  LEA R10, P5, R23, UR6, 0x2 ;  /* 0x00000006170a7c11 */ /* 0x000fe4000f8a10ff */
[----:B------:R-:W-:Y:S02]  /*0420*/  LEA R8, P6, R21, UR6, 0x2 ;  /* 0x0000000615087c11 */ /* 0x000fe4000f8c10ff */
[----:B------:R-:W-:Y:S02]  /*0430*/  LOP3.LUT R11, R11, 0x80, RZ, 0xc0, !PT ;  /* 0x000000800b0b7812 */ /* 0x000fe400078ec0ff */
[----:B------:R-:W-:-:S02]  /*0440*/  LOP3.LUT R9, R9, 0x80, RZ, 0xc0, !PT ;  /* 0x0000008009097812 */ /* 0x000fc400078ec0ff */
[----:B------:R-:W-:Y:S02]  /*0450*/  IADD3 R14, P2, P1, R6, R17, R15 ;  /* 0x00000011060e7210 */ /* 0x000fe4000795e00f */
[----:B------:R-:W-:Y:S02]  /*0460*/  LEA.HI.X R23, R23, UR7, R20, 0x2, P5 ;  /* 0x0000000717177c11 */ /* 0x000fe4000a8f1414 */
[----:B------:R-:W-:Y:S01]  /*0470*/  LEA.HI.X R21, R21, UR7, R18, 0x2, P6 ;  /* 0x0000000715157c11 */ /* 0x000fe2000b0f1412 */
[----:B------:R-:W-:Y:S01]  /*0480*/  IMAD.MOV.U32 R18, RZ, RZ, RZ ;  /* 0x000000ffff127224 */ /* 0x000fe200078e00ff */
[----:B------:R-:W-:Y:S02]  /*0490*/  IADD3.X R17, R4, R7, RZ, P4, P3 ;  /* 0x0000000704117210 */ /* 0x000fe400027e64ff */
[----:B------:R-:W-:Y:S02]  /*04a0*/  CS2R R24, SRZ ;  /* 0x0000000000187805 */ /* 0x000fe4000001ff00 */
[C---:B------:R-:W-:Y:S01]  /*04b0*/  IADD3 R10, P5, P6, R6.reuse, R10, R11 ;  /* 0x0000000a060a7210 */ /* 0x040fe20007ebe00b */
[----:B------:R-:W-:Y:S01]  /*04c0*/  ULDC.64 UR6, c[0x0][0x248] ;  /* 0x0000920000067ab9 */ /* 0x000fe20000000a00 */
[----:B------:R-:W-:-:S02]  /*04d0*/  IADD3 R8, P3, P4, R6, R8, R9 ;  /* 0x0000000806087210 */ /* 0x000fc40007c7e009 */
[C---:B------:R-:W-:Y:S01]  /*04e0*/  IADD3.X R15, R4.reuse, R5, RZ, P2, P1 ;  /* 0x00000005040f7210 */ /* 0x040fe200017e24ff */
[----:B------:R-:W1:Y:S01]  /*04f0*/  LDC.64 R6, c[0x0][0x210] ;  /* 0x00008400ff067b82 */ /* 0x000e620000000a00 */
[C---:B------:R-:W-:Y:S02]  /*0500*/  IADD3.X R11, R4.reuse, R23, RZ, P5, P6 ;  /* 0x00000017040b7210 */ /* 0x040fe40002fec4ff */
[----:B------:R-:W-:Y:S01]  /*0510*/  IADD3.X R9, R4, R21, RZ, P3, P4 ;  /* 0x0000001504097210 */ /* 0x000fe20001fe84ff */
[----:B------:R-:W-:Y:S01]  /*0520*/  IMAD.SHL.U32 R21, R13, 0x400, RZ ;  /* 0x000004000d157824 */ /* 0x000fe200078e00ff */
[----:B------:R-:W-:-:S03]  /*0530*/  SHF.R.S32.HI R20, RZ, 0x12, R19 ;  /* 0x00000012ff147819 */ /* 0x000fc60000011413 */
[----:B------:R-:W2:Y:S01]  /*0540*/  LDC.64 R4, c[0x0][0x238] ;  /* 0x00008e00ff047b82 */ /* 0x000ea20000000a00 */
[----:B------:R-:W-:-:S04]  /*0550*/  IMAD.WIDE R16, R21, 0x4, R16 ;  /* 0x0000000415107825 */ /* 0x000fc800078e0210 */
[----:B------:R-:W-:-:S04]  /*0560*/  IMAD.WIDE R14, R21, 0x4, R14 ;  /* 0x00000004150e7825 */ /* 0x000fc800078e020e */
[----:B------:R-:W-:-:S04]  /*0570*/  IMAD.WIDE R10, R21, 0x4, R10 ;  /* 0x00000004150a7825 */ /* 0x000fc800078e020a */
[----:B------:R-:W-:-:S04]  /*0580*/  IMAD.WIDE R8, R21, 0x4, R8 ;  /* 0x0000000415087825 */ /* 0x000fc800078e0208 */
[----:B------:R-:W-:-:S04]  /*0590*/  IMAD.SHL.U32 R23, R20, 0x8000, RZ ;  /* 0x0000800014177824 */ /* 0x000fc800078e00ff */
[----:B------:R-:W-:-:S04]  /*05a0*/  IMAD.WIDE R16, R23, 0x4, R16 ;  /* 0x0000000417107825 */ /* 0x000fc800078e0210 */
[C---:B------:R-:W-:Y:S01]  /*05b0*/  IMAD.WIDE R14, R23.reuse, 0x4, R14 ;  /* 0x00000004170e7825 */ /* 0x040fe200078e020e */
[----:B------:R3:W4:Y:S03]  /*05c0*/  @!P0 LDG.E.EL R18, desc[UR4][R16.64] ;  /* 0x0000000410128981 */ /* 0x000726000c2e1900 */
[----:B------:R-:W-:Y:S01]  /*05d0*/  IMAD.WIDE R10, R23, 0x4, R10 ;  /* 0x00000004170a7825 */ /* 0x000fe200078e020a */
[----:B------:R-:W-:Y:S01]  /*05e0*/  ISETP.GT.AND P1, PT, R13, 0x1f, PT ;  /* 0x0000001f0d00780c */ /* 0x000fe20003f24270 */
[----:B------:R-:W5:Y:S02]  /*05f0*/  @!P0 LDG.E.EL R24, desc[UR4][R14.64] ;  /* 0x000000040e188981 */ /* 0x000f64000c2e1900 */
[----:B------:R-:W-:Y:S02]  /*0600*/  IMAD.WIDE R22, R23, 0x4, R8 ;  /* 0x0000000417167825 */ /* 0x000fe400078e0208 */
[----:B------:R-:W1:Y:S01]  /*0610*/  LDC.64 R8, c[0x0][0x240] ;  /* 0x00009000ff087b82 */ /* 0x000e620000000a00 */
[----:B------:R2:W5:Y:S01]  /*0620*/  @!P0 LDG.E.EL R25, desc[UR4][R10.64] ;  /* 0x000000040a198981 */ /* 0x000562000c2e1900 */
[----:B------:R-:W-:-:S02]  /*0630*/  IMAD.SHL.U32 R19, R20, 0x20000, RZ ;  /* 0x0002000014137824 */ /* 0x000fc400078e00ff */
[----:B------:R-:W-:-:S03]  /*0640*/  IMAD.MOV.U32 R21, RZ, RZ, RZ ;  /* 0x000000ffff157224 */ /* 0x000fc600078e00ff */
[----:B---3--:R-:W-:Y:S01]  /*0650*/  IADD3 R17, R19, R2, -R26 ;  /* 0x0000000213117210 */ /* 0x008fe20007ffe81a */
[----:B--2---:R-:W-:Y:S01]  /*0660*/  IMAD.WIDE R26, R3, 0x4, R4 ;  /* 0x00000004031a7825 */ /* 0x004fe200078e0204 */
[----:B------:R-:W-:Y:S02]  /*0670*/  LOP3.LUT R3, R0, 0xfffff000, RZ, 0xc0, !PT ;  /* 0xfffff00000037812 */ /* 0x000fe400078ec0ff */
[----:B------:R-:W-:Y:S01]  /*0680*/  CS2R R4, SRZ ;  /* 0x0000000000047805 */ /* 0x000fe2000001ff00 */
[----:B------:R-:W2:Y:S01]  /*0690*/  @!P0 LDG.E.EL R21, desc[UR4][R22.64] ;  /* 0x0000000416158981 */ /* 0x000ea2000c2e1900 */
[----:B------:R-:W-:Y:S02]  /*06a0*/  IMAD.SHL.U32 R13, R13, 0x1000, RZ ;  /* 0x000010000d0d7824 */ /* 0x000fe400078e00ff */
[----:B------:R-:W-:Y:S01]  /*06b0*/  IMAD.IADD R0, R2, 0x1, -R3 ;  /* 0x0000000102007824 */ /* 0x000fe200078e0a03 */
[----:B------:R-:W-:Y:S01]  /*06c0*/  SHF.R.S32.HI R10, RZ, 0x1f, R19 ;  /* 0x0000001fff0a7819 */ /* 0x000fe20000011413 */
[----:B-1----:R-:W-:Y:S01]  /*06d0*/  IMAD.WIDE R16, R17, 0x4, R6 ;  /* 0x0000000411107825 */ /* 0x002fe200078e0206 */
[----:B------:R-:W-:-:S02]  /*06e0*/  CS2R R6, SRZ ;  /* 0x0000000000067805 */ /* 0x000fc4000001ff00 */
[----:B------:R-:W-:Y:S01]  /*06f0*/  SHF.R.S32.HI R3, RZ, 0x1f, R13 ;  /* 0x0000001fff037819 */ /* 0x000fe2000001140d */
[----:B------:R-:W3:Y:S01]  /*0700*/  @!P0 LDG.E.EL.64 R4, desc[UR4][R26.64] ;  /* 0x000000041a048981 */ /* 0x000ee2000c2e1b00 */
[----:B------:R-:W-:Y:S02]  /*0710*/  IADD3 R19, P2, P3, R13, R0, R19 ;  /* 0x000000000d137210 */ /* 0x000fe40007b5e013 */
[----:B------:R-:W-:Y:S01]  /*0720*/  SHF.R.S32.HI R11, RZ, 0x1f, R0 ;  /* 0x0000001fff0b7819 */ /* 0x000fe20000011400 */
[----:B------:R-:W-:Y:S01]  /*0730*/  IMAD.MOV.U32 R0, RZ, RZ, RZ ;  /* 0x000000ffff007224 */ /* 0x000fe200078e00ff */
[----:B------:R1:W3:Y:S02]  /*0740*/  @!P0 LDG.E.64 R6, desc[UR4][R16.64] ;  /* 0x0000000410068981 */ /* 0x0002e4000c1e1b00 */
[----:B------:R-:W-:Y:S01]  /*0750*/  IADD3.X R10, R3, R11, R10, P2, P3 ;  /* 0x0000000b030a7210 */ /* 0x000fe200017e640a */
[----:B------:R-:W-:Y:S02]  /*0760*/  IMAD.MOV.U32 R3, RZ, RZ, RZ ;  /* 0x000000ffff037224 */ /* 0x000fe400078e00ff */
[----:B0-----:R-:W-:Y:S01]  /*0770*/  IMAD.WIDE R12, R12, 0x4, R8 ;  /* 0x000000040c0c7825 */ /* 0x001fe200078e0208 */
[----:B------:R-:W-:-:S02]  /*0780*/  LEA R14, P2, R19, UR6, 0x2 ;  /* 0x00000006130e7c11 */ /* 0x000fc4000f8410ff */
[----:B------:R-:W-:Y:S02]  /*0790*/  CS2R R8, SRZ ;  /* 0x0000000000087805 */ /* 0x000fe4000001ff00 */
[----:B------:R-:W3:Y:S01]  /*07a0*/  @!P0 LDG.E.EL R0, desc[UR4][R12.64] ;  /* 0x000000040c008981 */ /* 0x000ee2000c2e1900 */
[----:B------:R-:W-:Y:S02]  /*07b0*/  LEA.HI.X R15, R19, UR7, R10, 0x2, P2 ;  /* 0x00000007130f7c11 */ /* 0x000fe400090f140a */
[----:B------:R-:W0:Y:S01]  /*07c0*/  LDC.64 R10, c[0x0][0x250] ;  /* 0x00009400ff0a7b82 */ /* 0x000e220000000a00 */
[----:B------:R0:W3:Y:S04]  /*07d0*/  @!P0 LDG.E.EL R3, desc[UR4][R12.64] ;  /* 0x000000040c038981 */ /* 0x0000e8000c2e1900 */
[----:B------:R-:W3:Y:S01]  /*07e0*/  @P1 LDG.E.64 R8, desc[UR4][R14.64+-0x80000] ;  /* 0xf80000040e081981 */ /* 0x000ee2000c1e1b00 */
[----:B0-----:R-:W-:Y:S01]  /*07f0*/  IMAD.WIDE R10, R2, 0x4, R10 ;  /* 0x00000004020a7825 */ /* 0x001fe200078e020a */
[----:B----4-:R-:W-:-:S02]  /*0800*/  SEL R19, R18, RZ, !P0 ;  /* 0x000000ff12137207 */ /* 0x010fc40004000000 */
[----:B-----5:R-:W-:Y:S02]  /*0810*/  SEL R24, R24, RZ, !P0 ;  /* 0x000000ff18187207 */ /* 0x020fe40004000000 */
[----:B-1----:R-:W-:-:S05]  /*0820*/  SEL R16, R25, RZ, !P0 ;  /* 0x000000ff19107207 */ /* 0x002fca0004000000 */
[----:B------:R-:W-:Y:S01]  /*0830*/  FADD R16, -R19, R16 ;  /* 0x0000001013107221 */ /* 0x000fe20000000100 */
[----:B--2---:R-:W-:-:S05]  /*0840*/  SEL R21, R21, RZ, !P0 ;  /* 0x000000ff15157207 */ /* 0x004fca0004000000 */
[----:B------:R-:W-:Y:S01]  /*0850*/  FADD R21, -R24, R21 ;  /* 0x0000001518157221 */ /* 0x000fe20000000100 */
[----:B---3--:R-:W-:Y:S02]  /*0860*/  SEL R4, R4, RZ, !P0 ;  /* 0x000000ff04047207 */ /* 0x008fe40004000000 */
[----:B------:R-:W-:Y:S02]  /*0870*/  SEL R5, R5, RZ, !P0 ;  /* 0x000000ff05057207 */ /* 0x000fe40004000000 */
[----:B------:R-:W-:Y:S01]  /*0880*/  SEL R13, R6, RZ, !P0 ;  /* 0x000000ff060d7207 */ /* 0x000fe20004000000 */
[----:B------:R-:W-:Y:S01]  /*0890*/  FFMA R4, R16, R4, R19 ;  /* 0x0000000410047223 */ /* 0x000fe20000000013 */
[----:B------:R-:W-:Y:S01]  /*08a0*/  SEL R6, R7, RZ, !P0 ;  /* 0x000000ff07067207 */ /* 0x000fe20004000000 */
[----:B------:R-:W-:Y:S02]  /*08b0*/  FFMA R5, R21, R5, R24 ;  /* 0x0000000515057223 */ /* 0x000fe40000000018 */
[----:B------:R-:W-:-:S02]  /*08c0*/  FADD R4, -R13, R4 ;  /* 0x000000040d047221 */ /* 0x000fc40000000100 */
[----:B------:R-:W-:Y:S01]  /*08d0*/  FADD R5, -R6, R5 ;  /* 0x0000000506057221 */ /* 0x000fe20000000100 */
[----:B------:R-:W-:Y:S02]  /*08e0*/  SEL R0, R0, RZ, !P0 ;  /* 0x000000ff00007207 */ /* 0x000fe40004000000 */
[----:B------:R-:W-:-:S03]  /*08f0*/  SEL R3, R3, RZ, !P0 ;  /* 0x000000ff03037207 */ /* 0x000fc60004000000 */
[----:B------:R-:W-:Y:S01]  /*0900*/  FFMA R4, R4, R0, R13 ;  /* 0x0000000004047223 */ /* 0x000fe2000000000d */
[----:B------:R-:W-:Y:S01]  /*0910*/  @P0 SEL R4, R8, RZ, P1 ;  /* 0x000000ff08040207 */ /* 0x000fe20000800000 */
[----:B------:R-:W-:Y:S01]  /*0920*/  FFMA R5, R5, R3, R6 ;  /* 0x0000000305057223 */ /* 0x000fe20000000006 */
[----:B------:R-:W-:-:S05]  /*0930*/  @P0 SEL R5, R9, RZ, P1 ;  /* 0x000000ff09050207 */ /* 0x000fca0000800000 */
[----:B------:R-:W-:Y:S01]  /*0940*/  STG.E.64 desc[UR4][R10.64], R4 ;  /* 0x000000040a007986 */ /* 0x000fe2000c101b04 */
[----:B------:R-:W-:Y:S05]  /*0950*/  EXIT ;  /* 0x000000000000794d */ /* 0x000fea0003800000 */
.L_x_0:
[----:B------:R-:W-:-:S00]  /*0960*/  BRA `(.L_x_0) ;  /* 0xfffffffc00fc7947 */ /* 0x000fc0000383ffff */
[----:B------:R-:W-:-:S00]  /*0970*/  NOP ;  /* 0x0000000000007918 */ /* 0x000fc00000000000 */
        /* <DEDUP_REMOVED lines=8> */
.L_x_1:


//--------------------- .nv.constant0.triton_poi_fused_cat_38 --------------------------
	.section	.nv.constant0.triton_poi_fused_cat_38,"a",@progbits
	.sectionflags	@""
	.align	4
.nv.constant0.triton_poi_fused_cat_38:
	.zero		604
